//
// Generated by NVIDIA NVVM Compiler
//
// Compiler Build ID: CL-36424714
// Cuda compilation tools, release 13.0, V13.0.88
// Based on NVVM 20.0.0
//

.version 9.0
.target sm_100
.address_size 64

	// .globl	_Z10showKernelv
.extern .func  (.param .b32 func_retval0) vprintf
(
	.param .b64 vprintf_param_0,
	.param .b64 vprintf_param_1
)
;
.global .align 1 .b8 $str[89] = {103, 114, 105, 100, 68, 105, 109, 40, 37, 100, 44, 37, 100, 44, 37, 100, 41, 44, 98, 108, 111, 99, 107, 68, 105, 109, 40, 37, 100, 44, 37, 100, 44, 37, 100, 41, 10, 98, 108, 111, 99, 107, 73, 100, 120, 40, 37, 100, 44, 37, 100, 44, 37, 100, 41, 44, 116, 104, 114, 101, 97, 100, 73, 100, 120, 40, 37, 100, 44, 37, 100, 44, 37, 100, 41, 10, 119, 97, 114, 112, 83, 105, 122, 101, 58, 37, 100, 10};

.visible .entry _Z10showKernelv()
{
	.local .align 8 .b8 	__local_depot0[56];
	.reg .b64 	%SP;
	.reg .b64 	%SPL;
	.reg .b32 	%r<16>;
	.reg .b64 	%rd<5>;

	mov.u64 	%SPL, __local_depot0;
	cvta.local.u64 	%SP, %SPL;
	add.u64 	%rd1, %SP, 0;
	add.u64 	%rd2, %SPL, 0;
	mov.u32 	%r1, %nctaid.x;
	mov.u32 	%r2, %nctaid.y;
	mov.u32 	%r3, %nctaid.z;
	mov.u32 	%r4, %ntid.x;
	mov.u32 	%r5, %ntid.y;
	mov.u32 	%r6, %ntid.z;
	mov.u32 	%r7, %ctaid.x;
	mov.u32 	%r8, %ctaid.y;
	mov.u32 	%r9, %ctaid.z;
	mov.u32 	%r10, %tid.x;
	mov.u32 	%r11, %tid.y;
	mov.u32 	%r12, %tid.z;
	st.local.v2.u32 	[%rd2], {%r1, %r2};
	st.local.v2.u32 	[%rd2+8], {%r3, %r4};
	st.local.v2.u32 	[%rd2+16], {%r5, %r6};
	st.local.v2.u32 	[%rd2+24], {%r7, %r8};
	st.local.v2.u32 	[%rd2+32], {%r9, %r10};
	st.local.v2.u32 	[%rd2+40], {%r11, %r12};
	mov.b32 	%r13, 32;
	st.local.u32 	[%rd2+48], %r13;
	mov.u64 	%rd3, $str;
	cvta.global.u64 	%rd4, %rd3;
	{ // callseq 0, 0
	.param .b64 param0;
	st.param.b64 	[param0], %rd4;
	.param .b64 param1;
	st.param.b64 	[param1], %rd1;
	.param .b32 retval0;
	call.uni (retval0), 
	vprintf, 
	(
	param0, 
	param1
	);
	ld.param.b32 	%r14, [retval0];
	} // callseq 0
	ret;

}
	// .globl	_Z9addKerneliiPi
.visible .entry _Z9addKerneliiPi(
	.param .u32 _Z9addKerneliiPi_param_0,
	.param .u32 _Z9addKerneliiPi_param_1,
	.param .u64 .ptr .align 1 _Z9addKerneliiPi_param_2
)
{
	.reg .b32 	%r<4>;
	.reg .b64 	%rd<3>;

	ld.param.u32 	%r1, [_Z9addKerneliiPi_param_0];
	ld.param.u32 	%r2, [_Z9addKerneliiPi_param_1];
	ld.param.u64 	%rd1, [_Z9addKerneliiPi_param_2];
	cvta.to.global.u64 	%rd2, %rd1;
	add.s32 	%r3, %r2, %r1;
	st.global.u32 	[%rd2], %r3;
	ret;

}


// ===== COMPILED SASS (sm_100) =====

	.target	sm_100

	.elftype	@"ET_EXEC"


//--------------------- .note.nv.tkinfo           --------------------------
	.section	.note.nv.tkinfo,"",@"SHT_NOTE"
	.sectionflags	@"SHF_NOTE_NV_TKINFO"
	.tkinfo
        /*0018*/ 	.word	0x00000002
        /*0030*/ 	.string	""
        /*0030*/ 	.string	"ptxas"
        /*0030*/ 	.string	"Cuda compilation tools, release 13.0, V13.0.88"
        /*0030*/ 	.string	"Build cuda_13.0.r13.0/compiler.36424714_0"
        /*0030*/ 	.string	"-arch sm_100 -m 64 "



//--------------------- .note.nv.cuinfo           --------------------------
	.section	.note.nv.cuinfo,"",@"SHT_NOTE"
	.sectionflags	@"SHF_NOTE_NV_CUINFO"
        /*0018*/ 	.short	0x0002
        /*001a*/ 	.short	0x0064
        /*001c*/ 	.short	0x0082
	.zero		2


//--------------------- .nv.info                  --------------------------
	.section	.nv.info,"",@"SHT_CUDA_INFO"
	.align	4


	//----- nvinfo : EIATTR_REGCOUNT
	.align		4
        /*0000*/ 	.byte	0x04, 0x2f
        /*0002*/ 	.short	(.L_2 - .L_1)
	.align		4
.L_1:
        /*0004*/ 	.word	index@(_Z10showKernelv)
        /*0008*/ 	.word	0x00000018


	//----- nvinfo : EIATTR_FRAME_SIZE
	.align		4
.L_2:
        /*000c*/ 	.byte	0x04, 0x11
        /*000e*/ 	.short	(.L_4 - .L_3)
	.align		4
.L_3:
        /*0010*/ 	.word	index@(_Z10showKernelv)
        /*0014*/ 	.word	0x00000038


	//----- nvinfo : EIATTR_REGCOUNT
	.align		4
.L_4:
        /*0018*/ 	.byte	0x04, 0x2f
        /*001a*/ 	.short	(.L_6 - .L_5)
	.align		4
.L_5:
        /*001c*/ 	.word	index@(_Z9addKerneliiPi)
        /*0020*/ 	.word	0x00000008


	//----- nvinfo : EIATTR_FRAME_SIZE
	.align		4
.L_6:
        /*0024*/ 	.byte	0x04, 0x11
        /*0026*/ 	.short	(.L_8 - .L_7)
	.align		4
.L_7:
        /*0028*/ 	.word	index@(_Z9addKerneliiPi)
        /*002c*/ 	.word	0x00000000


	//----- nvinfo : EIATTR_MIN_STACK_SIZE
	.align		4
.L_8:
        /*0030*/ 	.byte	0x04, 0x12
        /*0032*/ 	.short	(.L_10 - .L_9)
	.align		4
.L_9:
        /*0034*/ 	.word	index@(_Z9addKerneliiPi)
        /*0038*/ 	.word	0x00000000


	//----- nvinfo : EIATTR_MIN_STACK_SIZE
	.align		4
.L_10:
        /*003c*/ 	.byte	0x04, 0x12
        /*003e*/ 	.short	(.L_12 - .L_11)
	.align		4
.L_11:
        /*0040*/ 	.word	index@(_Z10showKernelv)
        /*0044*/ 	.word	0x00000038
.L_12:


//--------------------- .nv.compat                --------------------------
	.section	.nv.compat,"",@"SHT_CUDA_COMPAT_INFO"
	.align	4
        /*0000*/ 	.byte	0x02, 0x09, 0x00, 0x00, 0x02, 0x02, 0x01, 0x00, 0x02, 0x05, 0x05, 0x00, 0x03, 0x07, 0x01, 0x01
        /*0010*/ 	.byte	0x02, 0x03, 0x00, 0x00, 0x02, 0x06, 0x01, 0x00, 0x04, 0x0b, 0x08, 0x00, 0x09, 0x00, 0x00, 0x00
        /*0020*/ 	.byte	0x00, 0x00, 0x00, 0x00


//--------------------- .nv.info._Z9addKerneliiPi --------------------------
	.section	.nv.info._Z9addKerneliiPi,"",@"SHT_CUDA_INFO"
	.sectionflags	@""
	.align	4


	//----- nvinfo : EIATTR_CUDA_API_VERSION
	.align		4
        /*0000*/ 	.byte	0x04, 0x37
        /*0002*/ 	.short	(.L_14 - .L_13)
.L_13:
        /*0004*/ 	.word	0x00000082


	//----- nvinfo : EIATTR_KPARAM_INFO
	.align		4
.L_14:
        /*0008*/ 	.byte	0x04, 0x17
        /*000a*/ 	.short	(.L_16 - .L_15)
.L_15:
        /*000c*/ 	.word	0x00000000
        /*0010*/ 	.short	0x0002
        /*0012*/ 	.short	0x0008
        /*0014*/ 	.byte	0x00, 0xf5, 0x21, 0x00


	//----- nvinfo : EIATTR_KPARAM_INFO
	.align		4
.L_16:
        /*0018*/ 	.byte	0x04, 0x17
        /*001a*/ 	.short	(.L_18 - .L_17)
.L_17:
        /*001c*/ 	.word	0x00000000
        /*0020*/ 	.short	0x0001
        /*0022*/ 	.short	0x0004
        /*0024*/ 	.byte	0x00, 0xf0, 0x11, 0x00


	//----- nvinfo : EIATTR_KPARAM_INFO
	.align		4
.L_18:
        /*0028*/ 	.byte	0x04, 0x17
        /*002a*/ 	.short	(.L_20 - .L_19)
.L_19:
        /*002c*/ 	.word	0x00000000
        /*0030*/ 	.short	0x0000
        /*0032*/ 	.short	0x0000
        /*0034*/ 	.byte	0x00, 0xf0, 0x11, 0x00


	//----- nvinfo : EIATTR_SPARSE_MMA_MASK
	.align		4
.L_20:
        /*0038*/ 	.byte	0x03, 0x50
        /*003a*/ 	.short	0x0000


	//----- nvinfo : EIATTR_MAXREG_COUNT
	.align		4
        /*003c*/ 	.byte	0x03, 0x1b
        /*003e*/ 	.short	0x00ff


	//----- nvinfo : EIATTR_MERCURY_ISA_VERSION
	.align		4
        /*0040*/ 	.byte	0x03, 0x5f
        /*0042*/ 	.short	0x0101


	//----- nvinfo : EIATTR_VRC_CTA_INIT_COUNT
	.align		4
        /*0044*/ 	.byte	0x02, 0x4a
	.zero		1
	.zero		1


	//----- nvinfo : EIATTR_EXIT_INSTR_OFFSETS
	.align		4
        /*0048*/ 	.byte	0x04, 0x1c
        /*004a*/ 	.short	(.L_22 - .L_21)


	//   ....[0]....
.L_21:
        /*004c*/ 	.word	0x00000060


	//----- nvinfo : EIATTR_CBANK_PARAM_SIZE
	.align		4
.L_22:
        /*0050*/ 	.byte	0x03, 0x19
        /*0052*/ 	.short	0x0010


	//----- nvinfo : EIATTR_PARAM_CBANK
	.align		4
        /*0054*/ 	.byte	0x04, 0x0a
        /*0056*/ 	.short	(.L_24 - .L_23)
	.align		4
.L_23:
        /*0058*/ 	.word	index@(.nv.constant0._Z9addKerneliiPi)
        /*005c*/ 	.short	0x0380
        /*005e*/ 	.short	0x0010


	//----- nvinfo : EIATTR_SW_WAR
	.align		4
.L_24:
        /*0060*/ 	.byte	0x04, 0x36
        /*0062*/ 	.short	(.L_26 - .L_25)
.L_25:
        /*0064*/ 	.word	0x00000008
.L_26:


//--------------------- .nv.info._Z10showKernelv  --------------------------
	.section	.nv.info._Z10showKernelv,"",@"SHT_CUDA_INFO"
	.sectionflags	@""
	.align	4


	//----- nvinfo : EIATTR_CUDA_API_VERSION
	.align		4
        /*0000*/ 	.byte	0x04, 0x37
        /*0002*/ 	.short	(.L_28 - .L_27)
.L_27:
        /*0004*/ 	.word	0x00000082


	//----- nvinfo : EIATTR_SPARSE_MMA_MASK
	.align		4
.L_28:
        /*0008*/ 	.byte	0x03, 0x50
        /*000a*/ 	.short	0x0000


	//----- nvinfo : EIATTR_MAXREG_COUNT
	.align		4
        /*000c*/ 	.byte	0x03, 0x1b
        /*000e*/ 	.short	0x00ff


	//----- nvinfo : EIATTR_EXTERNS
	.align		4
        /*0010*/ 	.byte	0x04, 0x0f
        /*0012*/ 	.short	(.L_30 - .L_29)


	//   ....[0]....
	.align		4
.L_29:
        /*0014*/ 	.word	index@(vprintf)


	//----- nvinfo : EIATTR_MERCURY_ISA_VERSION
	.align		4
.L_30:
        /*0018*/ 	.byte	0x03, 0x5f
        /*001a*/ 	.short	0x0101


	//----- nvinfo : EIATTR_VRC_CTA_INIT_COUNT
	.align		4
        /*001c*/ 	.byte	0x02, 0x4a
	.zero		1
	.zero		1


	//----- nvinfo : EIATTR_SYSCALL_OFFSETS
	.align		4
        /*0020*/ 	.byte	0x04, 0x46
        /*0022*/ 	.short	(.L_32 - .L_31)


	//   ....[0]....
.L_31:
        /*0024*/ 	.word	0x00000200


	//----- nvinfo : EIATTR_EXIT_INSTR_OFFSETS
	.align		4
.L_32:
        /*0028*/ 	.byte	0x04, 0x1c
        /*002a*/ 	.short	(.L_34 - .L_33)


	//   ....[0]....
.L_33:
        /*002c*/ 	.word	0x00000210


	//----- nvinfo : EIATTR_SW_WAR
	.align		4
.L_34:
        /*0030*/ 	.byte	0x04, 0x36
        /*0032*/ 	.short	(.L_36 - .L_35)
.L_35:
        /*0034*/ 	.word	0x00000008
.L_36:


//--------------------- .nv.callgraph             --------------------------
	.section	.nv.callgraph,"",@"SHT_CUDA_CALLGRAPH"
	.align	4
	.sectionentsize	8
	.align		4
        /*0000*/ 	.word	0x00000000
	.align		4
        /*0004*/ 	.word	0xffffffff
	.align		4
        /*0008*/ 	.word	index@(_Z10showKernelv)
	.align		4
        /*000c*/ 	.word	index@(vprintf)
	.align		4
        /*0010*/ 	.word	0x00000000
	.align		4
        /*0014*/ 	.word	0xfffffffe
	.align		4
        /*0018*/ 	.word	0x00000000
	.align		4
        /*001c*/ 	.word	0xfffffffd
	.align		4
        /*0020*/ 	.word	0x00000000
	.align		4
        /*0024*/ 	.word	0xfffffffc


//--------------------- .nv.constant4             --------------------------
	.section	.nv.constant4,"a",@progbits
	.align	8
	.align		8
.nv.constant4:
        /*0000*/ 	.dword	$str
	.align		8
        /*0008*/ 	.dword	vprintf


//--------------------- .text._Z9addKerneliiPi    --------------------------
	.section	.text._Z9addKerneliiPi,"ax",@progbits
	.align	128
        .global         _Z9addKerneliiPi
        .type           _Z9addKerneliiPi,@function
        .size           _Z9addKerneliiPi,(.L_x_3 - _Z9addKerneliiPi)
        .other          _Z9addKerneliiPi,@"STO_CUDA_ENTRY STV_DEFAULT"
_Z9addKerneliiPi:
.text._Z9addKerneliiPi:
[----:B------:R-:W-:Y:S08]  /*0000*/  LDC R1, c[0x0][0x37c] ;  /* 0x0000df00ff017b82 */ /* 0x000ff00000000800 */
[----:B------:R-:W0:Y:S01]  /*0010*/  LDC.64 R4, c[0x0][0x380] ;  /* 0x0000e000ff047b82 */ /* 0x000e220000000a00 */
[----:B------:R-:W1:Y:S07]  /*0020*/  LDCU.64 UR4, c[0x0][0x358] ;  /* 0x00006b00ff0477ac */ /* 0x000e6e0008000a00 */
[----:B------:R-:W1:Y:S01]  /*0030*/  LDC.64 R2, c[0x0][0x388] ;  /* 0x0000e200ff027b82 */ /* 0x000e620000000a00 */
[----:B0-----:R-:W-:-:S05]  /*0040*/  IADD3 R5, PT, PT, R5, R4, RZ ;  /* 0x0000000405057210 */ /* 0x001fca0007ffe0ff */
[----:B-1----:R-:W-:Y:S01]  /*0050*/  STG.E desc[UR4][R2.64], R5 ;  /* 0x0000000502007986 */ /* 0x002fe2000c101904 */
[----:B------:R-:W-:Y:S05]  /*0060*/  EXIT ;  /* 0x000000000000794d */ /* 0x000fea0003800000 */
.L_x_0:
[----:B------:R-:W-:-:S00]  /*0070*/  BRA `(.L_x_0) ;  /* 0xfffffffc00fc7947 */ /* 0x000fc0000383ffff */
[----:B------:R-:W-:-:S00]  /*0080*/  NOP ;  /* 0x0000000000007918 */ /* 0x000fc00000000000 */
[----:B------:R-:W-:-:S00]  /*0090*/  NOP ;  /* 0x0000000000007918 */ /* 0x000fc00000000000 */
[----:B------:R-:W-:-:S00]  /*00a0*/  NOP ;  /* 0x0000000000007918 */ /* 0x000fc00000000000 */
[----:B------:R-:W-:-:S00]  /*00b0*/  NOP ;  /* 0x0000000000007918 */ /* 0x000fc00000000000 */
[----:B------:R-:W-:-:S00]  /*00c0*/  NOP ;  /* 0x0000000000007918 */ /* 0x000fc00000000000 */
[----:B------:R-:W-:-:S00]  /*00d0*/  NOP ;  /* 0x0000000000007918 */ /* 0x000fc00000000000 */
[----:B------:R-:W-:-:S00]  /*00e0*/  NOP ;  /* 0x0000000000007918 */ /* 0x000fc00000000000 */
[----:B------:R-:W-:-:S00]  /*00f0*/  NOP ;  /* 0x0000000000007918 */ /* 0x000fc00000000000 */
.L_x_3:


//--------------------- .text._Z10showKernelv     --------------------------
	.section	.text._Z10showKernelv,"ax",@progbits
	.align	128
        .global         _Z10showKernelv
        .type           _Z10showKernelv,@function
        .size           _Z10showKernelv,(.L_x_4 - _Z10showKernelv)
        .other          _Z10showKernelv,@"STO_CUDA_ENTRY STV_DEFAULT"
_Z10showKernelv:
.text._Z10showKernelv:
[----:B------:R-:W0:Y:S01]  /*0000*/  LDC R1, c[0x0][0x37c] ;  /* 0x0000df00ff017b82 */ /* 0x000e220000000800 */
[----:B------:R-:W1:Y:S01]  /*0010*/  S2R R14, SR_CTAID.Z ;  /* 0x00000000000e7919 */ /* 0x000e620000002700 */
[----:B------:R-:W2:Y:S06]  /*0020*/  LDCU UR5, c[0x0][0x2fc] ;  /* 0x00005f80ff0577ac */ /* 0x000eac0008000800 */
[----:B------:R-:W3:Y:S01]  /*0030*/  LDC R8, c[0x0][0x370] ;  /* 0x0000dc00ff087b82 */ /* 0x000ee20000000800 */
[----:B0-----:R-:W-:Y:S01]  /*0040*/  VIADD R1, R1, 0xffffffc8 ;  /* 0xffffffc801017836 */ /* 0x001fe20000000000 */
[----:B------:R-:W1:Y:S01]  /*0050*/  S2R R15, SR_TID.X ;  /* 0x00000000000f7919 */ /* 0x000e620000002100 */
[----:B------:R-:W-:Y:S01]  /*0060*/  IMAD.MOV.U32 R18, RZ, RZ, 0x20 ;  /* 0x00000020ff127424 */ /* 0x000fe200078e00ff */
[----:B------:R-:W-:Y:S01]  /*0070*/  MOV R0, 0x8 ;  /* 0x0000000800007802 */ /* 0x000fe20000000f00 */
[----:B------:R-:W0:Y:S01]  /*0080*/  LDCU UR4, c[0x0][0x2f8] ;  /* 0x00005f00ff0477ac */ /* 0x000e220008000800 */
[----:B------:R-:W4:Y:S02]  /*0090*/  S2R R16, SR_TID.Y ;  /* 0x0000000000107919 */ /* 0x000f240000002200 */
[----:B------:R-:W3:Y:S01]  /*00a0*/  LDC R9, c[0x0][0x374] ;  /* 0x0000dd00ff097b82 */ /* 0x000ee20000000800 */
[----:B------:R-:W5:Y:S01]  /*00b0*/  LDCU.64 UR6, c[0x4][URZ] ;  /* 0x01000000ff0677ac */ /* 0x000f620008000a00 */
[----:B------:R-:W4:Y:S01]  /*00c0*/  S2R R17, SR_TID.Z ;  /* 0x0000000000117919 */ /* 0x000f220000002300 */
[----:B------:R-:W5:Y:S05]  /*00d0*/  S2R R4, SR_CTAID.X ;  /* 0x0000000000047919 */ /* 0x000f6a0000002500 */
[----:B------:R-:W5:Y:S01]  /*00e0*/  LDC R10, c[0x0][0x378] ;  /* 0x0000de00ff0a7b82 */ /* 0x000f620000000800 */
[----:B------:R-:W5:Y:S01]  /*00f0*/  S2R R5, SR_CTAID.Y ;  /* 0x0000000000057919 */ /* 0x000f620000002600 */
[----:B------:R-:W-:Y:S01]  /*0100*/  STL [R1+0x30], R18 ;  /* 0x0000301201007387 */ /* 0x000fe20000100800 */
[----:B0-----:R-:W-:-:S05]  /*0110*/  IADD3 R6, P0, PT, R1, UR4, RZ ;  /* 0x0000000401067c10 */ /* 0x001fca000ff1e0ff */
[----:B------:R-:W5:Y:S01]  /*0120*/  LDC R11, c[0x0][0x360] ;  /* 0x0000d800ff0b7b82 */ /* 0x000f620000000800 */
[----:B--2---:R-:W-:-:S07]  /*0130*/  IADD3.X R7, PT, PT, RZ, UR5, RZ, P0, !PT ;  /* 0x00000005ff077c10 */ /* 0x004fce00087fe4ff */
[----:B------:R-:W0:Y:S01]  /*0140*/  LDC R12, c[0x0][0x364] ;  /* 0x0000d900ff0c7b82 */ /* 0x000e220000000800 */
[----:B---3--:R-:W-:Y:S04]  /*0150*/  STL.64 [R1], R8 ;  /* 0x0000000801007387 */ /* 0x008fe80000100a00 */
[----:B-1----:R-:W-:Y:S03]  /*0160*/  STL.64 [R1+0x20], R14 ;  /* 0x0000200e01007387 */ /* 0x002fe60000100a00 */
[----:B------:R-:W0:Y:S01]  /*0170*/  LDC R13, c[0x0][0x368] ;  /* 0x0000da00ff0d7b82 */ /* 0x000e220000000800 */
[----:B----4-:R-:W-:Y:S04]  /*0180*/  STL.64 [R1+0x28], R16 ;  /* 0x0000281001007387 */ /* 0x010fe80000100a00 */
[----:B-----5:R-:W-:Y:S03]  /*0190*/  STL.64 [R1+0x8], R10 ;  /* 0x0000080a01007387 */ /* 0x020fe60000100a00 */
[----:B------:R1:W2:Y:S01]  /*01a0*/  LDC.64 R2, c[0x4][R0] ;  /* 0x0100000000027b82 */ /* 0x0002a20000000a00 */
[----:B------:R3:W-:Y:S04]  /*01b0*/  STL.64 [R1+0x18], R4 ;  /* 0x0000180401007387 */ /* 0x0007e80000100a00 */
[----:B0-----:R1:W-:Y:S01]  /*01c0*/  STL.64 [R1+0x10], R12 ;  /* 0x0000100c01007387 */ /* 0x0013e20000100a00 */
[----:B---3--:R-:W-:Y:S01]  /*01d0*/  MOV R4, UR6 ;  /* 0x0000000600047c02 */ /* 0x008fe20008000f00 */
[----:B------:R-:W-:-:S07]  /*01e0*/  IMAD.U32 R5, RZ, RZ, UR7 ;  /* 0x00000007ff057e24 */ /* 0x000fce000f8e00ff */
[----:B------:R-:W-:-:S07]  /*01f0*/  LEPC R20, `(.L_x_1) ;  /* 0x000000001014794e */ /* 0x000fce0000000000 */
[----:B-12---:R-:W-:Y:S05]  /*0200*/  CALL.ABS.NOINC R2 ;  /* 0x0000000002007343 */ /* 0x006fea0003c00000 */
.L_x_1:
[----:B------:R-:W-:Y:S05]  /*0210*/  EXIT ;  /* 0x000000000000794d */ /* 0x000fea0003800000 */
.L_x_2:
        /* <DEDUP_REMOVED lines=14> */
.L_x_4:


//--------------------- .nv.global.init           --------------------------
	.section	.nv.global.init,"aw",@progbits
.nv.global.init:
	.type		$str,@object
	.size		$str,(.L_0 - $str)
$str:
        /*0000*/ 	.byte	0x67, 0x72, 0x69, 0x64, 0x44, 0x69, 0x6d, 0x28, 0x25, 0x64, 0x2c, 0x25, 0x64, 0x2c, 0x25, 0x64
        /*0010*/ 	.byte	0x29, 0x2c, 0x62, 0x6c, 0x6f, 0x63, 0x6b, 0x44, 0x69, 0x6d, 0x28, 0x25, 0x64, 0x2c, 0x25, 0x64
        /*0020*/ 	.byte	0x2c, 0x25, 0x64, 0x29, 0x0a, 0x62, 0x6c, 0x6f, 0x63, 0x6b, 0x49, 0x64, 0x78, 0x28, 0x25, 0x64
        /*0030*/ 	.byte	0x2c, 0x25, 0x64, 0x2c, 0x25, 0x64, 0x29, 0x2c, 0x74, 0x68, 0x72, 0x65, 0x61, 0x64, 0x49, 0x64
        /*0040*/ 	.byte	0x78, 0x28, 0x25, 0x64, 0x2c, 0x25, 0x64, 0x2c, 0x25, 0x64, 0x29, 0x0a, 0x77, 0x61, 0x72, 0x70
        /*0050*/ 	.byte	0x53, 0x69, 0x7a, 0x65, 0x3a, 0x25, 0x64, 0x0a, 0x00
.L_0:


//--------------------- .nv.shared.reserved.0     --------------------------
	.section	.nv.shared.reserved.0,"aw",@nobits
	.weak		__nv_reservedSMEM_offset_0_alias
	.size		__nv_reservedSMEM_offset_0_alias, 0, 64
	.other		__nv_reservedSMEM_offset_0_alias,@"STO_CUDA_RESERVED_SHARED STV_DEFAULT"
__nv_reservedSMEM_offset_0_alias:
	.zero		0
	.zero		64


//--------------------- .nv.constant0._Z9addKerneliiPi --------------------------
	.section	.nv.constant0._Z9addKerneliiPi,"a",@progbits
	.sectionflags	@""
	.align	4
.nv.constant0._Z9addKerneliiPi:
	.zero		912


//--------------------- .nv.constant0._Z10showKernelv --------------------------
	.section	.nv.constant0._Z10showKernelv,"a",@progbits
	.sectionflags	@""
	.align	4
.nv.constant0._Z10showKernelv:
	.zero		896


//--------------------- SYMBOLS --------------------------

	.type		.nv.reservedSmem.offset0,@object
	.size		.nv.reservedSmem.offset0,0x4
	.type		vprintf,@function
